//
// Generated by NVIDIA NVVM Compiler
//
// Compiler Build ID: CL-36424714
// Cuda compilation tools, release 13.0, V13.0.88
// Based on NVVM 20.0.0
//

.version 9.0
.target sm_100
.address_size 64

	// .globl	_Z26calculate_distances_kernelPKiS0_Pfi

.visible .entry _Z26calculate_distances_kernelPKiS0_Pfi(
	.param .u64 .ptr .align 1 _Z26calculate_distances_kernelPKiS0_Pfi_param_0,
	.param .u64 .ptr .align 1 _Z26calculate_distances_kernelPKiS0_Pfi_param_1,
	.param .u64 .ptr .align 1 _Z26calculate_distances_kernelPKiS0_Pfi_param_2,
	.param .u32 _Z26calculate_distances_kernelPKiS0_Pfi_param_3
)
{
	.reg .pred 	%p<2>;
	.reg .b32 	%r<14>;
	.reg .b32 	%f<3>;
	.reg .b64 	%rd<11>;

	ld.param.u64 	%rd1, [_Z26calculate_distances_kernelPKiS0_Pfi_param_0];
	ld.param.u64 	%rd2, [_Z26calculate_distances_kernelPKiS0_Pfi_param_1];
	ld.param.u64 	%rd3, [_Z26calculate_distances_kernelPKiS0_Pfi_param_2];
	ld.param.u32 	%r2, [_Z26calculate_distances_kernelPKiS0_Pfi_param_3];
	mov.u32 	%r3, %ctaid.x;
	mov.u32 	%r4, %ntid.x;
	mov.u32 	%r5, %tid.x;
	mad.lo.s32 	%r1, %r3, %r4, %r5;
	setp.ge.s32 	%p1, %r1, %r2;
	@%p1 bra 	$L__BB0_2;
	cvta.to.global.u64 	%rd4, %rd1;
	cvta.to.global.u64 	%rd5, %rd2;
	cvta.to.global.u64 	%rd6, %rd3;
	mul.wide.s32 	%rd7, %r1, 4;
	add.s64 	%rd8, %rd4, %rd7;
	ld.global.u32 	%r6, [%rd8];
	ld.global.u32 	%r7, [%rd4];
	sub.s32 	%r8, %r6, %r7;
	add.s64 	%rd9, %rd5, %rd7;
	ld.global.u32 	%r9, [%rd9];
	ld.global.u32 	%r10, [%rd5];
	sub.s32 	%r11, %r9, %r10;
	mul.lo.s32 	%r12, %r8, %r8;
	mad.lo.s32 	%r13, %r11, %r11, %r12;
	cvt.rn.f32.u32 	%f1, %r13;
	sqrt.rn.f32 	%f2, %f1;
	add.s64 	%rd10, %rd6, %rd7;
	st.global.f32 	[%rd10], %f2;
$L__BB0_2:
	ret;

}


// ===== COMPILED SASS (sm_100) =====

	.target	sm_100

	.elftype	@"ET_EXEC"


//--------------------- .note.nv.tkinfo           --------------------------
	.section	.note.nv.tkinfo,"",@"SHT_NOTE"
	.sectionflags	@"SHF_NOTE_NV_TKINFO"
	.tkinfo
        /*0018*/ 	.word	0x00000002
        /*0030*/ 	.string	""
        /*0030*/ 	.string	"ptxas"
        /*0030*/ 	.string	"Cuda compilation tools, release 13.0, V13.0.88"
        /*0030*/ 	.string	"Build cuda_13.0.r13.0/compiler.36424714_0"
        /*0030*/ 	.string	"-arch sm_100 -m 64 "



//--------------------- .note.nv.cuinfo           --------------------------
	.section	.note.nv.cuinfo,"",@"SHT_NOTE"
	.sectionflags	@"SHF_NOTE_NV_CUINFO"
        /*0018*/ 	.short	0x0002
        /*001a*/ 	.short	0x0064
        /*001c*/ 	.short	0x0082
	.zero		2


//--------------------- .nv.info                  --------------------------
	.section	.nv.info,"",@"SHT_CUDA_INFO"
	.align	4


	//----- nvinfo : EIATTR_REGCOUNT
	.align		4
        /*0000*/ 	.byte	0x04, 0x2f
        /*0002*/ 	.short	(.L_1 - .L_0)
	.align		4
.L_0:
        /*0004*/ 	.word	index@(_Z26calculate_distances_kernelPKiS0_Pfi)
        /*0008*/ 	.word	0x0000000f


	//----- nvinfo : EIATTR_FRAME_SIZE
	.align		4
.L_1:
        /*000c*/ 	.byte	0x04, 0x11
        /*000e*/ 	.short	(.L_3 - .L_2)
	.align		4
.L_2:
        /*0010*/ 	.word	index@($__internal_0_$__cuda_sm20_sqrt_rn_f32_slowpath)
        /*0014*/ 	.word	0x00000000


	//----- nvinfo : EIATTR_FRAME_SIZE
	.align		4
.L_3:
        /*0018*/ 	.byte	0x04, 0x11
        /*001a*/ 	.short	(.L_5 - .L_4)
	.align		4
.L_4:
        /*001c*/ 	.word	index@(_Z26calculate_distances_kernelPKiS0_Pfi)
        /*0020*/ 	.word	0x00000000


	//----- nvinfo : EIATTR_MIN_STACK_SIZE
	.align		4
.L_5:
        /*0024*/ 	.byte	0x04, 0x12
        /*0026*/ 	.short	(.L_7 - .L_6)
	.align		4
.L_6:
        /*0028*/ 	.word	index@(_Z26calculate_distances_kernelPKiS0_Pfi)
        /*002c*/ 	.word	0x00000000
.L_7:


//--------------------- .nv.compat                --------------------------
	.section	.nv.compat,"",@"SHT_CUDA_COMPAT_INFO"
	.align	4
        /*0000*/ 	.byte	0x02, 0x09, 0x00, 0x00, 0x02, 0x02, 0x01, 0x00, 0x02, 0x05, 0x05, 0x00, 0x03, 0x07, 0x01, 0x01
        /*0010*/ 	.byte	0x02, 0x03, 0x00, 0x00, 0x02, 0x06, 0x01, 0x00, 0x04, 0x0b, 0x08, 0x00, 0x01, 0x00, 0x00, 0x00
        /*0020*/ 	.byte	0x00, 0x00, 0x00, 0x00


//--------------------- .nv.info._Z26calculate_distances_kernelPKiS0_Pfi --------------------------
	.section	.nv.info._Z26calculate_distances_kernelPKiS0_Pfi,"",@"SHT_CUDA_INFO"
	.sectionflags	@""
	.align	4


	//----- nvinfo : EIATTR_CUDA_API_VERSION
	.align		4
        /*0000*/ 	.byte	0x04, 0x37
        /*0002*/ 	.short	(.L_9 - .L_8)
.L_8:
        /*0004*/ 	.word	0x00000082


	//----- nvinfo : EIATTR_KPARAM_INFO
	.align		4
.L_9:
        /*0008*/ 	.byte	0x04, 0x17
        /*000a*/ 	.short	(.L_11 - .L_10)
.L_10:
        /*000c*/ 	.word	0x00000000
        /*0010*/ 	.short	0x0003
        /*0012*/ 	.short	0x0018
        /*0014*/ 	.byte	0x00, 0xf0, 0x11, 0x00


	//----- nvinfo : EIATTR_KPARAM_INFO
	.align		4
.L_11:
        /*0018*/ 	.byte	0x04, 0x17
        /*001a*/ 	.short	(.L_13 - .L_12)
.L_12:
        /*001c*/ 	.word	0x00000000
        /*0020*/ 	.short	0x0002
        /*0022*/ 	.short	0x0010
        /*0024*/ 	.byte	0x00, 0xf5, 0x21, 0x00


	//----- nvinfo : EIATTR_KPARAM_INFO
	.align		4
.L_13:
        /*0028*/ 	.byte	0x04, 0x17
        /*002a*/ 	.short	(.L_15 - .L_14)
.L_14:
        /*002c*/ 	.word	0x00000000
        /*0030*/ 	.short	0x0001
        /*0032*/ 	.short	0x0008
        /*0034*/ 	.byte	0x00, 0xf5, 0x21, 0x00


	//----- nvinfo : EIATTR_KPARAM_INFO
	.align		4
.L_15:
        /*0038*/ 	.byte	0x04, 0x17
        /*003a*/ 	.short	(.L_17 - .L_16)
.L_16:
        /*003c*/ 	.word	0x00000000
        /*0040*/ 	.short	0x0000
        /*0042*/ 	.short	0x0000
        /*0044*/ 	.byte	0x00, 0xf5, 0x21, 0x00


	//----- nvinfo : EIATTR_SPARSE_MMA_MASK
	.align		4
.L_17:
        /*0048*/ 	.byte	0x03, 0x50
        /*004a*/ 	.short	0x0000


	//----- nvinfo : EIATTR_MAXREG_COUNT
	.align		4
        /*004c*/ 	.byte	0x03, 0x1b
        /*004e*/ 	.short	0x00ff


	//----- nvinfo : EIATTR_MERCURY_ISA_VERSION
	.align		4
        /*0050*/ 	.byte	0x03, 0x5f
        /*0052*/ 	.short	0x0101


	//----- nvinfo : EIATTR_VRC_CTA_INIT_COUNT
	.align		4
        /*0054*/ 	.byte	0x02, 0x4a
	.zero		1
	.zero		1


	//----- nvinfo : EIATTR_EXIT_INSTR_OFFSETS
	.align		4
        /*0058*/ 	.byte	0x04, 0x1c
        /*005a*/ 	.short	(.L_19 - .L_18)


	//   ....[0]....
.L_18:
        /*005c*/ 	.word	0x00000070


	//   ....[1]....
        /*0060*/ 	.word	0x00000290


	//----- nvinfo : EIATTR_CRS_STACK_SIZE
	.align		4
.L_19:
        /*0064*/ 	.byte	0x04, 0x1e
        /*0066*/ 	.short	(.L_21 - .L_20)
.L_20:
        /*0068*/ 	.word	0x00000000


	//----- nvinfo : EIATTR_CBANK_PARAM_SIZE
	.align		4
.L_21:
        /*006c*/ 	.byte	0x03, 0x19
        /*006e*/ 	.short	0x001c


	//----- nvinfo : EIATTR_PARAM_CBANK
	.align		4
        /*0070*/ 	.byte	0x04, 0x0a
        /*0072*/ 	.short	(.L_23 - .L_22)
	.align		4
.L_22:
        /*0074*/ 	.word	index@(.nv.constant0._Z26calculate_distances_kernelPKiS0_Pfi)
        /*0078*/ 	.short	0x0380
        /*007a*/ 	.short	0x001c


	//----- nvinfo : EIATTR_SW_WAR
	.align		4
.L_23:
        /*007c*/ 	.byte	0x04, 0x36
        /*007e*/ 	.short	(.L_25 - .L_24)
.L_24:
        /*0080*/ 	.word	0x00000008
.L_25:


//--------------------- .nv.callgraph             --------------------------
	.section	.nv.callgraph,"",@"SHT_CUDA_CALLGRAPH"
	.align	4
	.sectionentsize	8
	.align		4
        /*0000*/ 	.word	0x00000000
	.align		4
        /*0004*/ 	.word	0xffffffff
	.align		4
        /*0008*/ 	.word	0x00000000
	.align		4
        /*000c*/ 	.word	0xfffffffe
	.align		4
        /*0010*/ 	.word	0x00000000
	.align		4
        /*0014*/ 	.word	0xfffffffd
	.align		4
        /*0018*/ 	.word	0x00000000
	.align		4
        /*001c*/ 	.word	0xfffffffc


//--------------------- .text._Z26calculate_distances_kernelPKiS0_Pfi --------------------------
	.section	.text._Z26calculate_distances_kernelPKiS0_Pfi,"ax",@progbits
	.align	128
        .global         _Z26calculate_distances_kernelPKiS0_Pfi
        .type           _Z26calculate_distances_kernelPKiS0_Pfi,@function
        .size           _Z26calculate_distances_kernelPKiS0_Pfi,(.L_x_5 - _Z26calculate_distances_kernelPKiS0_Pfi)
        .other          _Z26calculate_distances_kernelPKiS0_Pfi,@"STO_CUDA_ENTRY STV_DEFAULT"
_Z26calculate_distances_kernelPKiS0_Pfi:
.text._Z26calculate_distances_kernelPKiS0_Pfi:
[----:B------:R-:W-:Y:S01]  /*0000*/  LDC R1, c[0x0][0x37c] ;  /* 0x0000df00ff017b82 */ /* 0x000fe20000000800 */
[----:B------:R-:W0:Y:S07]  /*0010*/  S2R R3, SR_TID.X ;  /* 0x0000000000037919 */ /* 0x000e2e0000002100 */
[----:B------:R-:W0:Y:S01]  /*0020*/  S2UR UR4, SR_CTAID.X ;  /* 0x00000000000479c3 */ /* 0x000e220000002500 */
[----:B------:R-:W1:Y:S07]  /*0030*/  LDCU UR5, c[0x0][0x398] ;  /* 0x00007300ff0577ac */ /* 0x000e6e0008000800 */
[----:B------:R-:W0:Y:S02]  /*0040*/  LDC R2, c[0x0][0x360] ;  /* 0x0000d800ff027b82 */ /* 0x000e240000000800 */
[----:B0-----:R-:W-:-:S05]  /*0050*/  IMAD R2, R2, UR4, R3 ;  /* 0x0000000402027c24 */ /* 0x001fca000f8e0203 */
[----:B-1----:R-:W-:-:S13]  /*0060*/  ISETP.GE.AND P0, PT, R2, UR5, PT ;  /* 0x0000000502007c0c */ /* 0x002fda000bf06270 */
[----:B------:R-:W-:Y:S05]  /*0070*/  @P0 EXIT ;  /* 0x000000000000094d */ /* 0x000fea0003800000 */
[----:B------:R-:W0:Y:S01]  /*0080*/  LDC.64 R4, c[0x0][0x380] ;  /* 0x0000e000ff047b82 */ /* 0x000e220000000a00 */
[----:B------:R-:W1:Y:S07]  /*0090*/  LDCU.64 UR4, c[0x0][0x358] ;  /* 0x00006b00ff0477ac */ /* 0x000e6e0008000a00 */
[----:B------:R-:W2:Y:S08]  /*00a0*/  LDC.64 R8, c[0x0][0x388] ;  /* 0x0000e200ff087b82 */ /* 0x000eb00000000a00 */
[----:B------:R-:W3:Y:S08]  /*00b0*/  LDC.64 R6, c[0x0][0x380] ;  /* 0x0000e000ff067b82 */ /* 0x000ef00000000a00 */
[----:B------:R-:W4:Y:S01]  /*00c0*/  LDC.64 R10, c[0x0][0x388] ;  /* 0x0000e200ff0a7b82 */ /* 0x000f220000000a00 */
[----:B0-----:R-:W-:-:S06]  /*00d0*/  IMAD.WIDE R4, R2, 0x4, R4 ;  /* 0x0000000402047825 */ /* 0x001fcc00078e0204 */
[----:B-1----:R-:W5:Y:S01]  /*00e0*/  LDG.E R4, desc[UR4][R4.64] ;  /* 0x0000000404047981 */ /* 0x002f62000c1e1900 */
[----:B--2---:R-:W-:-:S06]  /*00f0*/  IMAD.WIDE R8, R2, 0x4, R8 ;  /* 0x0000000402087825 */ /* 0x004fcc00078e0208 */
[----:B------:R-:W2:Y:S04]  /*0100*/  LDG.E R8, desc[UR4][R8.64] ;  /* 0x0000000408087981 */ /* 0x000ea8000c1e1900 */
[----:B---3--:R-:W5:Y:S04]  /*0110*/  LDG.E R7, desc[UR4][R6.64] ;  /* 0x0000000406077981 */ /* 0x008f68000c1e1900 */
[----:B----4-:R-:W2:Y:S01]  /*0120*/  LDG.E R11, desc[UR4][R10.64] ;  /* 0x000000040a0b7981 */ /* 0x010ea2000c1e1900 */
[----:B------:R-:W-:Y:S01]  /*0130*/  BSSY.RECONVERGENT B0, `(.L_x_0) ;  /* 0x0000012000007945 */ /* 0x000fe20003800200 */
[----:B-----5:R-:W-:-:S05]  /*0140*/  IADD3 R0, PT, PT, R4, -R7, RZ ;  /* 0x8000000704007210 */ /* 0x020fca0007ffe0ff */
[----:B------:R-:W-:Y:S01]  /*0150*/  IMAD R0, R0, R0, RZ ;  /* 0x0000000000007224 */ /* 0x000fe200078e02ff */
[----:B--2---:R-:W-:-:S05]  /*0160*/  IADD3 R3, PT, PT, R8, -R11, RZ ;  /* 0x8000000b08037210 */ /* 0x004fca0007ffe0ff */
[----:B------:R-:W-:-:S05]  /*0170*/  IMAD R0, R3, R3, R0 ;  /* 0x0000000303007224 */ /* 0x000fca00078e0200 */
[----:B------:R-:W-:-:S04]  /*0180*/  I2FP.F32.U32 R0, R0 ;  /* 0x0000000000007245 */ /* 0x000fc80000201000 */
[----:B------:R-:W-:Y:S01]  /*0190*/  IADD3 R12, PT, PT, R0, -0xd000000, RZ ;  /* 0xf3000000000c7810 */ /* 0x000fe20007ffe0ff */
[----:B------:R0:W1:Y:S03]  /*01a0*/  MUFU.RSQ R3, R0 ;  /* 0x0000000000037308 */ /* 0x0000660000001400 */
[----:B------:R-:W-:-:S13]  /*01b0*/  ISETP.GT.U32.AND P0, PT, R12, 0x727fffff, PT ;  /* 0x727fffff0c00780c */ /* 0x000fda0003f04070 */
[----:B0-----:R-:W-:Y:S05]  /*01c0*/  @!P0 BRA `(.L_x_1) ;  /* 0x0000000000108947 */ /* 0x001fea0003800000 */
[----:B------:R-:W-:-:S07]  /*01d0*/  MOV R8, 0x1f0 ;  /* 0x000001f000087802 */ /* 0x000fce0000000f00 */
[----:B-1----:R-:W-:Y:S05]  /*01e0*/  CALL.REL.NOINC `($__internal_0_$__cuda_sm20_sqrt_rn_f32_slowpath) ;  /* 0x00000000002c7944 */ /* 0x002fea0003c00000 */
[----:B------:R-:W-:Y:S01]  /*01f0*/  MOV R7, R3 ;  /* 0x0000000300077202 */ /* 0x000fe20000000f00 */
[----:B------:R-:W-:Y:S06]  /*0200*/  BRA `(.L_x_2) ;  /* 0x0000000000107947 */ /* 0x000fec0003800000 */
.L_x_1:
[----:B-1----:R-:W-:Y:S01]  /*0210*/  FMUL.FTZ R7, R0, R3 ;  /* 0x0000000300077220 */ /* 0x002fe20000410000 */
[----:B------:R-:W-:-:S03]  /*0220*/  FMUL.FTZ R3, R3, 0.5 ;  /* 0x3f00000003037820 */ /* 0x000fc60000410000 */
[----:B------:R-:W-:-:S04]  /*0230*/  FFMA R0, -R7, R7, R0 ;  /* 0x0000000707007223 */ /* 0x000fc80000000100 */
[----:B------:R-:W-:-:S07]  /*0240*/  FFMA R7, R0, R3, R7 ;  /* 0x0000000300077223 */ /* 0x000fce0000000007 */
.L_x_2:
[----:B------:R-:W-:Y:S05]  /*0250*/  BSYNC.RECONVERGENT B0 ;  /* 0x0000000000007941 */ /* 0x000fea0003800200 */
.L_x_0:
[----:B------:R-:W0:Y:S02]  /*0260*/  LDC.64 R4, c[0x0][0x390] ;  /* 0x0000e400ff047b82 */ /* 0x000e240000000a00 */
[----:B0-----:R-:W-:-:S05]  /*0270*/  IMAD.WIDE R2, R2, 0x4, R4 ;  /* 0x0000000402027825 */ /* 0x001fca00078e0204 */
[----:B------:R-:W-:Y:S01]  /*0280*/  STG.E desc[UR4][R2.64], R7 ;  /* 0x0000000702007986 */ /* 0x000fe2000c101904 */
[----:B------:R-:W-:Y:S05]  /*0290*/  EXIT ;  /* 0x000000000000794d */ /* 0x000fea0003800000 */
        .weak           $__internal_0_$__cuda_sm20_sqrt_rn_f32_slowpath
        .type           $__internal_0_$__cuda_sm20_sqrt_rn_f32_slowpath,@function
        .size           $__internal_0_$__cuda_sm20_sqrt_rn_f32_slowpath,(.L_x_5 - $__internal_0_$__cuda_sm20_sqrt_rn_f32_slowpath)
$__internal_0_$__cuda_sm20_sqrt_rn_f32_slowpath:
[----:B------:R-:W-:-:S13]  /*02a0*/  LOP3.LUT P0, RZ, R0, 0x7fffffff, RZ, 0xc0, !PT ;  /* 0x7fffffff00ff7812 */ /* 0x000fda000780c0ff */
[----:B------:R-:W-:Y:S01]  /*02b0*/  @!P0 MOV R3, R0 ;  /* 0x0000000000038202 */ /* 0x000fe20000000f00 */
[----:B------:R-:W-:Y:S06]  /*02c0*/  @!P0 BRA `(.L_x_3) ;  /* 0x0000000000408947 */ /* 0x000fec0003800000 */
[----:B------:R-:W-:-:S13]  /*02d0*/  FSETP.GEU.FTZ.AND P0, PT, R0, RZ, PT ;  /* 0x000000ff0000720b */ /* 0x000fda0003f1e000 */
[----:B------:R-:W-:Y:S01]  /*02e0*/  @!P0 MOV R3, 0x7fffffff ;  /* 0x7fffffff00038802 */ /* 0x000fe20000000f00 */
[----:B------:R-:W-:Y:S06]  /*02f0*/  @!P0 BRA `(.L_x_3) ;  /* 0x0000000000348947 */ /* 0x000fec0003800000 */
[----:B------:R-:W-:-:S13]  /*0300*/  FSETP.GTU.FTZ.AND P0, PT, |R0|, +INF , PT ;  /* 0x7f8000000000780b */ /* 0x000fda0003f1c200 */
[----:B------:R-:W-:Y:S01]  /*0310*/  @P0 FADD.FTZ R3, R0, 1 ;  /* 0x3f80000000030421 */ /* 0x000fe20000010000 */
[----:B------:R-:W-:Y:S06]  /*0320*/  @P0 BRA `(.L_x_3) ;  /* 0x0000000000280947 */ /* 0x000fec0003800000 */
[----:B------:R-:W-:-:S13]  /*0330*/  FSETP.NEU.FTZ.AND P0, PT, |R0|, +INF , PT ;  /* 0x7f8000000000780b */ /* 0x000fda0003f1d200 */
[----:B------:R-:W-:-:S04]  /*0340*/  @P0 FFMA R4, R0, 1.84467440737095516160e+19, RZ ;  /* 0x5f80000000040823 */ /* 0x000fc800000000ff */
[----:B------:R-:W0:Y:S02]  /*0350*/  @P0 MUFU.RSQ R3, R4 ;  /* 0x0000000400030308 */ /* 0x000e240000001400 */
[----:B0-----:R-:W-:Y:S01]  /*0360*/  @P0 FMUL.FTZ R5, R4, R3 ;  /* 0x0000000304050220 */ /* 0x001fe20000410000 */
[----:B------:R-:W-:Y:S01]  /*0370*/  @P0 FMUL.FTZ R7, R3, 0.5 ;  /* 0x3f00000003070820 */ /* 0x000fe20000410000 */
[----:B------:R-:W-:Y:S02]  /*0380*/  @!P0 MOV R3, R0 ;  /* 0x0000000000038202 */ /* 0x000fe40000000f00 */
[----:B------:R-:W-:-:S04]  /*0390*/  @P0 FADD.FTZ R6, -R5, -RZ ;  /* 0x800000ff05060221 */ /* 0x000fc80000010100 */
[----:B------:R-:W-:-:S04]  /*03a0*/  @P0 FFMA R6, R5, R6, R4 ;  /* 0x0000000605060223 */ /* 0x000fc80000000004 */
[----:B------:R-:W-:-:S04]  /*03b0*/  @P0 FFMA R6, R6, R7, R5 ;  /* 0x0000000706060223 */ /* 0x000fc80000000005 */
[----:B------:R-:W-:-:S07]  /*03c0*/  @P0 FMUL.FTZ R3, R6, 2.3283064365386962891e-10 ;  /* 0x2f80000006030820 */ /* 0x000fce0000410000 */
.L_x_3:
[----:B------:R-:W-:Y:S01]  /*03d0*/  HFMA2 R5, -RZ, RZ, 0, 0 ;  /* 0x00000000ff057431 */ /* 0x000fe200000001ff */
[----:B------:R-:W-:-:S04]  /*03e0*/  MOV R4, R8 ;  /* 0x0000000800047202 */ /* 0x000fc80000000f00 */
[----:B------:R-:W-:Y:S05]  /*03f0*/  RET.REL.NODEC R4 `(_Z26calculate_distances_kernelPKiS0_Pfi) ;  /* 0xfffffffc04007950 */ /* 0x000fea0003c3ffff */
.L_x_4:
[----:B------:R-:W-:-:S00]  /*0400*/  BRA `(.L_x_4) ;  /* 0xfffffffc00fc7947 */ /* 0x000fc0000383ffff */
[----:B------:R-:W-:-:S00]  /*0410*/  NOP ;  /* 0x0000000000007918 */ /* 0x000fc00000000000 */
        /* <DEDUP_REMOVED lines=14> */
.L_x_5:


//--------------------- .nv.shared.reserved.0     --------------------------
	.section	.nv.shared.reserved.0,"aw",@nobits
	.weak		__nv_reservedSMEM_offset_0_alias
	.size		__nv_reservedSMEM_offset_0_alias, 0, 64
	.other		__nv_reservedSMEM_offset_0_alias,@"STO_CUDA_RESERVED_SHARED STV_DEFAULT"
__nv_reservedSMEM_offset_0_alias:
	.zero		0
	.zero		64


//--------------------- .nv.constant0._Z26calculate_distances_kernelPKiS0_Pfi --------------------------
	.section	.nv.constant0._Z26calculate_distances_kernelPKiS0_Pfi,"a",@progbits
	.sectionflags	@""
	.align	4
.nv.constant0._Z26calculate_distances_kernelPKiS0_Pfi:
	.zero		924


//--------------------- SYMBOLS --------------------------

	.type		.nv.reservedSmem.offset0,@object
	.size		.nv.reservedSmem.offset0,0x4
